	.headerflags	@"EF_CUDA_TEXMODE_UNIFIED EF_CUDA_64BIT_ADDRESS EF_CUDA_ACCELERATORS EF_CUDA_SM90 EF_CUDA_VIRTUAL_SM(EF_CUDA_SM90)"
	.elftype	@"ET_EXEC"


//--------------------- .nv.info                  --------------------------
	.section	.nv.info,"",@"SHT_CUDA_INFO"
	.align	4


	//----- nvinfo : EIATTR_REGCOUNT
	.align		4
        /*0000*/ 	.byte	0x04, 0x2f
        /*0002*/ 	.short	(.L_2 - .L_1)
	.align		4
.L_1:
        /*0004*/ 	.word	index@(triton_per_fused_gelu_native_group_norm_0)
        /*0008*/ 	.word	0x00000017


	//----- nvinfo : EIATTR_MIN_STACK_SIZE
	.align		4
.L_2:
        /*000c*/ 	.byte	0x04, 0x12
        /*000e*/ 	.short	(.L_4 - .L_3)
	.align		4
.L_3:
        /*0010*/ 	.word	index@(triton_per_fused_gelu_native_group_norm_0)
        /*0014*/ 	.word	0x00000000


	//----- nvinfo : EIATTR_FRAME_SIZE
	.align		4
.L_4:
        /*0018*/ 	.byte	0x04, 0x11
        /*001a*/ 	.short	(.L_6 - .L_5)
	.align		4
.L_5:
        /*001c*/ 	.word	index@(triton_per_fused_gelu_native_group_norm_0)
        /*0020*/ 	.word	0x00000000


	//----- nvinfo : EIATTR_MIN_STACK_SIZE
	.align		4
.L_6:
        /*0024*/ 	.byte	0x04, 0x12
        /*0026*/ 	.short	(.L_8 - .L_7)
	.align		4
.L_7:
        /*0028*/ 	.word	index@(triton_per_fused_gelu_native_group_norm_0)
        /*002c*/ 	.word	0x00000000
.L_8:


//--------------------- .nv.info.triton_per_fused_gelu_native_group_norm_0 --------------------------
	.section	.nv.info.triton_per_fused_gelu_native_group_norm_0,"",@"SHT_CUDA_INFO"
	.sectionflags	@""
	.align	4


	//----- nvinfo : EIATTR_CUDA_API_VERSION
	.align		4
        /*0000*/ 	.byte	0x04, 0x37
        /*0002*/ 	.short	(.L_10 - .L_9)
.L_9:
        /*0004*/ 	.word	0x0000007c


	//----- nvinfo : EIATTR_KPARAM_INFO
	.align		4
.L_10:
        /*0008*/ 	.byte	0x04, 0x17
        /*000a*/ 	.short	(.L_12 - .L_11)
.L_11:
        /*000c*/ 	.word	0x00000000
        /*0010*/ 	.short	0x0007
        /*0012*/ 	.short	0x0034
        /*0014*/ 	.byte	0x00, 0xf0, 0x11, 0x00


	//----- nvinfo : EIATTR_KPARAM_INFO
	.align		4
.L_12:
        /*0018*/ 	.byte	0x04, 0x17
        /*001a*/ 	.short	(.L_14 - .L_13)
.L_13:
        /*001c*/ 	.word	0x00000000
        /*0020*/ 	.short	0x0006
        /*0022*/ 	.short	0x0030
        /*0024*/ 	.byte	0x00, 0xf0, 0x11, 0x00


	//----- nvinfo : EIATTR_KPARAM_INFO
	.align		4
.L_14:
        /*0028*/ 	.byte	0x04, 0x17
        /*002a*/ 	.short	(.L_16 - .L_15)
.L_15:
        /*002c*/ 	.word	0x00000000
        /*0030*/ 	.short	0x0005
        /*0032*/ 	.short	0x0028
        /*0034*/ 	.byte	0x00, 0xf4, 0x21, 0x00


	//----- nvinfo : EIATTR_KPARAM_INFO
	.align		4
.L_16:
        /*0038*/ 	.byte	0x04, 0x17
        /*003a*/ 	.short	(.L_18 - .L_17)
.L_17:
        /*003c*/ 	.word	0x00000000
        /*0040*/ 	.short	0x0004
        /*0042*/ 	.short	0x0020
        /*0044*/ 	.byte	0x00, 0xf4, 0x21, 0x00


	//----- nvinfo : EIATTR_KPARAM_INFO
	.align		4
.L_18:
        /*0048*/ 	.byte	0x04, 0x17
        /*004a*/ 	.short	(.L_20 - .L_19)
.L_19:
        /*004c*/ 	.word	0x00000000
        /*0050*/ 	.short	0x0003
        /*0052*/ 	.short	0x0018
        /*0054*/ 	.byte	0x00, 0xf4, 0x21, 0x00


	//----- nvinfo : EIATTR_KPARAM_INFO
	.align		4
.L_20:
        /*0058*/ 	.byte	0x04, 0x17
        /*005a*/ 	.short	(.L_22 - .L_21)
.L_21:
        /*005c*/ 	.word	0x00000000
        /*0060*/ 	.short	0x0002
        /*0062*/ 	.short	0x0010
        /*0064*/ 	.byte	0x00, 0xf4, 0x21, 0x00


	//----- nvinfo : EIATTR_KPARAM_INFO
	.align		4
.L_22:
        /*0068*/ 	.byte	0x04, 0x17
        /*006a*/ 	.short	(.L_24 - .L_23)
.L_23:
        /*006c*/ 	.word	0x00000000
        /*0070*/ 	.short	0x0001
        /*0072*/ 	.short	0x0008
        /*0074*/ 	.byte	0x00, 0xf4, 0x21, 0x00


	//----- nvinfo : EIATTR_KPARAM_INFO
	.align		4
.L_24:
        /*0078*/ 	.byte	0x04, 0x17
        /*007a*/ 	.short	(.L_26 - .L_25)
.L_25:
        /*007c*/ 	.word	0x00000000
        /*0080*/ 	.short	0x0000
        /*0082*/ 	.short	0x0000
        /*0084*/ 	.byte	0x00, 0xf4, 0x21, 0x00


	//----- nvinfo : EIATTR_SPARSE_MMA_MASK
	.align		4
.L_26:
        /*0088*/ 	.byte	0x03, 0x50
        /*008a*/ 	.short	0x0000


	//----- nvinfo : EIATTR_MAXREG_COUNT
	.align		4
        /*008c*/ 	.byte	0x03, 0x1b
        /*008e*/ 	.short	0x00ff


	//----- nvinfo : EIATTR_COOP_GROUP_MASK_REGIDS
	.align		4
        /*0090*/ 	.byte	0x04, 0x29
        /*0092*/ 	.short	(.L_28 - .L_27)


	//   ....[0]....
.L_27:
        /*0094*/ 	.word	0xffffffff


	//   ....[1]....
        /*0098*/ 	.word	0xffffffff


	//   ....[2]....
        /*009c*/ 	.word	0xffffffff


	//   ....[3]....
        /*00a0*/ 	.word	0xffffffff


	//   ....[4]....
        /*00a4*/ 	.word	0xffffffff


	//   ....[5]....
        /*00a8*/ 	.word	0xffffffff


	//   ....[6]....
        /*00ac*/ 	.word	0xffffffff


	//   ....[7]....
        /*00b0*/ 	.word	0xffffffff


	//   ....[8]....
        /*00b4*/ 	.word	0xffffffff


	//   ....[9]....
        /*00b8*/ 	.word	0xffffffff


	//   ....[10]....
        /*00bc*/ 	.word	0xffffffff


	//   ....[11]....
        /*00c0*/ 	.word	0xffffffff


	//----- nvinfo : EIATTR_COOP_GROUP_INSTR_OFFSETS
	.align		4
.L_28:
        /*00c4*/ 	.byte	0x04, 0x28
        /*00c6*/ 	.short	(.L_30 - .L_29)


	//   ....[0]....
.L_29:
        /*00c8*/ 	.word	0x00000150


	//   ....[1]....
        /*00cc*/ 	.word	0x00000180


	//   ....[2]....
        /*00d0*/ 	.word	0x000001b0


	//   ....[3]....
        /*00d4*/ 	.word	0x000001d0


	//   ....[4]....
        /*00d8*/ 	.word	0x00000200


	//   ....[5]....
        /*00dc*/ 	.word	0x000002d0


	//   ....[6]....
        /*00e0*/ 	.word	0x00000360


	//   ....[7]....
        /*00e4*/ 	.word	0x00000380


	//   ....[8]....
        /*00e8*/ 	.word	0x000003a0


	//   ....[9]....
        /*00ec*/ 	.word	0x000003c0


	//   ....[10]....
        /*00f0*/ 	.word	0x000003e0


	//   ....[11]....
        /*00f4*/ 	.word	0x00000440


	//----- nvinfo : EIATTR_EXIT_INSTR_OFFSETS
	.align		4
.L_30:
        /*00f8*/ 	.byte	0x04, 0x1c
        /*00fa*/ 	.short	(.L_32 - .L_31)


	//   ....[0]....
.L_31:
        /*00fc*/ 	.word	0x000007a0


	//   ....[1]....
        /*0100*/ 	.word	0x000007c0


	//----- nvinfo : EIATTR_REQNTID
	.align		4
.L_32:
        /*0104*/ 	.byte	0x04, 0x10
        /*0106*/ 	.short	(.L_34 - .L_33)
.L_33:
        /*0108*/ 	.word	0x00000040
        /*010c*/ 	.word	0x00000001
        /*0110*/ 	.word	0x00000001


	//----- nvinfo : EIATTR_CBANK_PARAM_SIZE
	.align		4
.L_34:
        /*0114*/ 	.byte	0x03, 0x19
        /*0116*/ 	.short	0x0038


	//----- nvinfo : EIATTR_PARAM_CBANK
	.align		4
        /*0118*/ 	.byte	0x04, 0x0a
        /*011a*/ 	.short	(.L_36 - .L_35)
	.align		4
.L_35:
        /*011c*/ 	.word	index@(.nv.constant0.triton_per_fused_gelu_native_group_norm_0)
        /*0120*/ 	.short	0x0210
        /*0122*/ 	.short	0x0038


	//----- nvinfo : EIATTR_SW_WAR
	.align		4
.L_36:
        /*0124*/ 	.byte	0x04, 0x36
        /*0126*/ 	.short	(.L_38 - .L_37)
.L_37:
        /*0128*/ 	.word	0x00000008
.L_38:


//--------------------- .nv.callgraph             --------------------------
	.section	.nv.callgraph,"",@"SHT_CUDA_CALLGRAPH"
	.align	4
	.sectionentsize	8
	.align		4
        /*0000*/ 	.word	0x00000000
	.align		4
        /*0004*/ 	.word	0xffffffff
	.align		4
        /*0008*/ 	.word	0x00000000
	.align		4
        /*000c*/ 	.word	0xfffffffe
	.align		4
        /*0010*/ 	.word	0x00000000
	.align		4
        /*0014*/ 	.word	0xfffffffd
	.align		4
        /*0018*/ 	.word	0x00000000
	.align		4
        /*001c*/ 	.word	0xfffffffc


//--------------------- .nv.constant4             --------------------------
	.section	.nv.constant4,"a",@progbits
	.align	8
	.align		8
.nv.constant4:
        /*0000*/ 	.dword	_$_str


//--------------------- .text.triton_per_fused_gelu_native_group_norm_0 --------------------------
	.section	.text.triton_per_fused_gelu_native_group_norm_0,"ax",@progbits
	.sectionflags	@"SHF_BARRIERS=1"
	.align	128
        .global         triton_per_fused_gelu_native_group_norm_0
        .type           triton_per_fused_gelu_native_group_norm_0,@function
        .size           triton_per_fused_gelu_native_group_norm_0,(.L_x_1 - triton_per_fused_gelu_native_group_norm_0)
        .other          triton_per_fused_gelu_native_group_norm_0,@"STO_CUDA_ENTRY STV_DEFAULT"
triton_per_fused_gelu_native_group_norm_0:
.text.triton_per_fused_gelu_native_group_norm_0:
[----:B------:R-:W0:Y:S02]  /*0000*/  LDC R1, c[0x0][0x28] ;  /* 0x00000a00ff017b82 */ /* 0x000e240000000800 */
[----:B------:R-:W1:Y:S01]  /*0010*/  S2R R16, SR_TID.X ;  /* 0x0000000000107919 */ /* 0x000e620000002100 */
[----:B------:R-:W2:Y:S01]  /*0020*/  LDC.64 R8, c[0x0][0x220] ;  /* 0x00008800ff087b82 */ /* 0x000ea20000000a00 */
[----:B------:R-:W-:Y:S01]  /*0030*/  HFMA2.MMA R6, -RZ, RZ, 0, 0 ;  /* 0x00000000ff067435 */ /* 0x000fe200000001ff */
[----:B------:R-:W-:Y:S01]  /*0040*/  ULDC.64 UR6, c[0x0][0x208] ;  /* 0x0000820000067ab9 */ /* 0x000fe20000000a00 */
[----:B------:R-:W3:Y:S01]  /*0050*/  S2R R0, SR_CTAID.X ;  /* 0x0000000000007919 */ /* 0x000ee20000002500 */
[----:B-1----:R-:W-:Y:S02]  /*0060*/  LOP3.LUT R3, R16, 0x3f, RZ, 0xc0, !PT ;  /* 0x0000003f10037812 */ /* 0x002fe400078ec0ff */
[C---:B---3--:R-:W-:Y:S02]  /*0070*/  ISETP.GE.AND P1, PT, R0.reuse, 0x4, PT ;  /* 0x000000040000780c */ /* 0x048fe40003f26270 */
[----:B------:R-:W-:-:S05]  /*0080*/  LEA R2, R0, R3, 0x6 ;  /* 0x0000000300027211 */ /* 0x000fca00078e30ff */
[----:B--2---:R-:W-:-:S06]  /*0090*/  IMAD.WIDE R8, R2, 0x4, R8 ;  /* 0x0000000402087825 */ /* 0x004fcc00078e0208 */
[----:B------:R1:W2:Y:S01]  /*00a0*/  @!P1 LDG.E R6, desc[UR6][R8.64] ;  /* 0x0000000608069981 */ /* 0x0002a2000c1e1900 */
[----:B------:R-:W3:Y:S01]  /*00b0*/  S2UR UR5, SR_CgaCtaId ;  /* 0x00000000000579c3 */ /* 0x000ee20000008800 */
[----:B------:R-:W-:Y:S01]  /*00c0*/  SHF.R.U32.HI R15, RZ, 0x4, R16 ;  /* 0x00000004ff0f7819 */ /* 0x000fe20000011610 */
[----:B------:R-:W-:Y:S01]  /*00d0*/  UMOV UR4, 0x400 ;  /* 0x0000040000047882 */ /* 0x000fe20000000000 */
[C---:B------:R-:W-:Y:S02]  /*00e0*/  LOP3.LUT P2, RZ, R16.reuse, 0x1f, RZ, 0xc0, !PT ;  /* 0x0000001f10ff7812 */ /* 0x040fe4000784c0ff */
[----:B------:R-:W-:Y:S02]  /*00f0*/  SGXT.U32 R15, R15, 0x2 ;  /* 0x000000020f0f781a */ /* 0x000fe40000000000 */
[----:B------:R-:W-:Y:S01]  /*0100*/  ISETP.GE.AND P3, PT, R16, 0x2, PT ;  /* 0x000000021000780c */ /* 0x000fe20003f66270 */
[----:B-1----:R-:W1:Y:S01]  /*0110*/  LDC.64 R8, c[0x0][0x230] ;  /* 0x00008c00ff087b82 */ /* 0x002e620000000a00 */
[----:B---3--:R-:W-:Y:S01]  /*0120*/  UPRMT UR4, UR5, 0x654, UR4 ;  /* 0x0000065405047896 */ /* 0x008fe20008000004 */
[----:B--2---:R-:W-:-:S04]  /*0130*/  SEL R6, R6, RZ, !P1 ;  /* 0x000000ff06067207 */ /* 0x004fc80004800000 */
[----:B------:R-:W-:-:S05]  /*0140*/  FSEL R7, R6, RZ, !P1 ;  /* 0x000000ff06077208 */ /* 0x000fca0004800000 */
[----:B------:R-:W2:Y:S02]  /*0150*/  SHFL.BFLY PT, R10, R7, 0x10, 0x1f ;  /* 0x0e001f00070a7f89 */ /* 0x000ea400000e0000 */
[----:B--2---:R-:W-:Y:S01]  /*0160*/  FADD R12, R7, R10 ;  /* 0x0000000a070c7221 */ /* 0x004fe20000000000 */
[----:B------:R-:W-:-:S04]  /*0170*/  SHF.R.U32.HI R7, RZ, 0x3, R16 ;  /* 0x00000003ff077819 */ /* 0x000fc80000011610 */
[----:B------:R-:W2:Y:S01]  /*0180*/  SHFL.BFLY PT, R11, R12, 0x8, 0x1f ;  /* 0x0d001f000c0b7f89 */ /* 0x000ea200000e0000 */
[----:B------:R-:W-:Y:S01]  /*0190*/  LOP3.LUT R7, R7, 0x4, RZ, 0xc0, !PT ;  /* 0x0000000407077812 */ /* 0x000fe200078ec0ff */
[----:B--2---:R-:W-:-:S05]  /*01a0*/  FADD R13, R12, R11 ;  /* 0x0000000b0c0d7221 */ /* 0x004fca0000000000 */
[----:B------:R-:W2:Y:S02]  /*01b0*/  SHFL.BFLY PT, R10, R13, 0x4, 0x1f ;  /* 0x0c801f000d0a7f89 */ /* 0x000ea400000e0000 */
[----:B--2---:R-:W-:-:S05]  /*01c0*/  FADD R14, R13, R10 ;  /* 0x0000000a0d0e7221 */ /* 0x004fca0000000000 */
[----:B------:R-:W2:Y:S02]  /*01d0*/  SHFL.BFLY PT, R11, R14, 0x2, 0x1f ;  /* 0x0c401f000e0b7f89 */ /* 0x000ea400000e0000 */
[----:B--2---:R-:W-:Y:S02]  /*01e0*/  FADD R17, R14, R11 ;  /* 0x0000000b0e117221 */ /* 0x004fe40000000000 */
[----:B------:R-:W2:Y:S03]  /*01f0*/  LDC.64 R10, c[0x0][0x228] ;  /* 0x00008a00ff0a7b82 */ /* 0x000ea60000000a00 */
[----:B------:R-:W3:Y:S01]  /*0200*/  SHFL.BFLY PT, R18, R17, 0x1, 0x1f ;  /* 0x0c201f0011127f89 */ /* 0x000ee200000e0000 */
[----:B--2---:R-:W-:-:S04]  /*0210*/  IMAD.WIDE.U32 R12, R15, 0x4, R10 ;  /* 0x000000040f0c7825 */ /* 0x004fc800078e000a */
[----:B---3--:R-:W-:Y:S01]  /*0220*/  FADD R20, R17, R18 ;  /* 0x0000001211147221 */ /* 0x008fe20000000000 */
[----:B-1----:R-:W-:Y:S01]  /*0230*/  IMAD.WIDE.U32 R14, R15, 0x4, R8 ;  /* 0x000000040f0e7825 */ /* 0x002fe200078e0008 */
[----:B------:R1:W2:Y:S01]  /*0240*/  LDG.E.EL R10, desc[UR6][R12.64] ;  /* 0x000000060c0a7981 */ /* 0x0002a2000c2e1900 */
[----:B------:R-:W-:-:S03]  /*0250*/  LEA R8, R16, UR4, 0x2 ;  /* 0x0000000410087c11 */ /* 0x000fc6000f8e10ff */
[----:B------:R-:W-:Y:S04]  /*0260*/  @!P2 STS [R7+UR4], R20 ;  /* 0x000000140700a988 */ /* 0x000fe80008000804 */
[----:B------:R3:W2:Y:S01]  /*0270*/  LDG.E.EL R11, desc[UR6][R14.64] ;  /* 0x000000060e0b7981 */ /* 0x0006a2000c2e1900 */
[----:B------:R-:W-:Y:S06]  /*0280*/  BAR.SYNC.DEFER_BLOCKING 0x0 ;  /* 0x0000000000007b1d */ /* 0x000fec0000010000 */
[----:B------:R-:W4:Y:S01]  /*0290*/  @!P3 LDS R5, [R8] ;  /* 0x000000000805b984 */ /* 0x000f220000000800 */
[----:B------:R-:W-:-:S04]  /*02a0*/  LOP3.LUT R9, R16, 0x1, RZ, 0xc0, !PT ;  /* 0x0000000110097812 */ /* 0x000fc800078ec0ff */
[----:B------:R-:W-:-:S04]  /*02b0*/  ISETP.NE.U32.AND P0, PT, R9, 0x1, PT ;  /* 0x000000010900780c */ /* 0x000fc80003f05070 */
[----:B------:R-:W-:Y:S01]  /*02c0*/  ISETP.LT.AND P0, PT, R16, 0x2, P0 ;  /* 0x000000021000780c */ /* 0x000fe20000701270 */
[----:B----4-:R-:W4:Y:S02]  /*02d0*/  SHFL.BFLY PT, R18, R5, 0x1, 0x1f ;  /* 0x0c201f0005127f89 */ /* 0x010f2400000e0000 */
[----:B----4-:R-:W-:-:S10]  /*02e0*/  FADD R17, R5, R18 ;  /* 0x0000001205117221 */ /* 0x010fd40000000000 */
[----:B------:R-:W-:Y:S01]  /*02f0*/  @P0 STS [R8], R17 ;  /* 0x0000001108000388 */ /* 0x000fe20000000800 */
[----:B------:R-:W-:Y:S06]  /*0300*/  BAR.SYNC.DEFER_BLOCKING 0x0 ;  /* 0x0000000000007b1d */ /* 0x000fec0000010000 */
[----:B------:R-:W4:Y:S02]  /*0310*/  LDS R9, [UR4] ;  /* 0x00000004ff097984 */ /* 0x000f240008000800 */
[----:B----4-:R-:W-:-:S04]  /*0320*/  FMUL R9, R9, 0.015625 ;  /* 0x3c80000009097820 */ /* 0x010fc80000400000 */
[----:B------:R-:W-:-:S04]  /*0330*/  FADD R16, R6, -R9 ;  /* 0x8000000906107221 */ /* 0x000fc80000000000 */
[----:B------:R-:W-:-:S05]  /*0340*/  FMUL R6, R16, R16 ;  /* 0x0000001010067220 */ /* 0x000fca0000400000 */
[----:B------:R-:W-:-:S05]  /*0350*/  FSEL R6, R6, RZ, !P1 ;  /* 0x000000ff06067208 */ /* 0x000fca0004800000 */
[----:B------:R-:W4:Y:S02]  /*0360*/  SHFL.BFLY PT, R5, R6, 0x10, 0x1f ;  /* 0x0e001f0006057f89 */ /* 0x000f2400000e0000 */
[----:B----4-:R-:W-:-:S05]  /*0370*/  FADD R5, R6, R5 ;  /* 0x0000000506057221 */ /* 0x010fca0000000000 */
[----:B-1----:R-:W1:Y:S02]  /*0380*/  SHFL.BFLY PT, R12, R5, 0x8, 0x1f ;  /* 0x0d001f00050c7f89 */ /* 0x002e6400000e0000 */
[----:B-1----:R-:W-:-:S05]  /*0390*/  FADD R12, R5, R12 ;  /* 0x0000000c050c7221 */ /* 0x002fca0000000000 */
[----:B------:R-:W1:Y:S02]  /*03a0*/  SHFL.BFLY PT, R13, R12, 0x4, 0x1f ;  /* 0x0c801f000c0d7f89 */ /* 0x000e6400000e0000 */
[----:B-1----:R-:W-:-:S05]  /*03b0*/  FADD R13, R12, R13 ;  /* 0x0000000d0c0d7221 */ /* 0x002fca0000000000 */
[----:B---3--:R-:W1:Y:S02]  /*03c0*/  SHFL.BFLY PT, R14, R13, 0x2, 0x1f ;  /* 0x0c401f000d0e7f89 */ /* 0x008e6400000e0000 */
[----:B-1----:R-:W-:-:S05]  /*03d0*/  FADD R14, R13, R14 ;  /* 0x0000000e0d0e7221 */ /* 0x002fca0000000000 */
[----:B------:R-:W1:Y:S02]  /*03e0*/  SHFL.BFLY PT, R15, R14, 0x1, 0x1f ;  /* 0x0c201f000e0f7f89 */ /* 0x000e6400000e0000 */
[----:B-1----:R-:W-:Y:S01]  /*03f0*/  FADD R18, R14, R15 ;  /* 0x0000000f0e127221 */ /* 0x002fe20000000000 */
[----:B------:R-:W-:Y:S06]  /*0400*/  BAR.SYNC.DEFER_BLOCKING 0x0 ;  /* 0x0000000000007b1d */ /* 0x000fec0000010000 */
[----:B------:R-:W-:Y:S02]  /*0410*/  @!P2 STS [R7+UR4], R18 ;  /* 0x000000120700a988 */ /* 0x000fe40008000804 */
[----:B------:R-:W-:Y:S06]  /*0420*/  BAR.SYNC.DEFER_BLOCKING 0x0 ;  /* 0x0000000000007b1d */ /* 0x000fec0000010000 */
[----:B------:R-:W1:Y:S04]  /*0430*/  @!P3 LDS R4, [R8] ;  /* 0x000000000804b984 */ /* 0x000e680000000800 */
[----:B-1----:R-:W1:Y:S02]  /*0440*/  SHFL.BFLY PT, R5, R4, 0x1, 0x1f ;  /* 0x0c201f0004057f89 */ /* 0x002e6400000e0000 */
[----:B-1----:R-:W-:-:S05]  /*0450*/  FADD R15, R4, R5 ;  /* 0x00000005040f7221 */ /* 0x002fca0000000000 */
[----:B------:R1:W-:Y:S01]  /*0460*/  @P0 STS [R8], R15 ;  /* 0x0000000f08000388 */ /* 0x0003e20000000800 */
[----:B------:R-:W-:Y:S06]  /*0470*/  BAR.SYNC.DEFER_BLOCKING 0x0 ;  /* 0x0000000000007b1d */ /* 0x000fec0000010000 */
[----:B------:R-:W3:Y:S01]  /*0480*/  LDS R5, [UR4] ;  /* 0x00000004ff057984 */ /* 0x000ee20008000800 */
[----:B------:R-:W-:Y:S01]  /*0490*/  MOV R6, 0x3c800000 ;  /* 0x3c80000000067802 */ /* 0x000fe20000000f00 */
[----:B------:R-:W-:Y:S01]  /*04a0*/  HFMA2.MMA R4, -RZ, RZ, 0.470947265625, -12.46875 ;  /* 0x3789ca3cff047435 */ /* 0x000fe200000001ff */
[----:B------:R-:W-:Y:S01]  /*04b0*/  MOV R7, 0xb9f560b9 ;  /* 0xb9f560b900077802 */ /* 0x000fe20000000f00 */
[----:B-1----:R-:W-:Y:S01]  /*04c0*/  HFMA2.MMA R8, -RZ, RZ, -1.26171875, -2.110004425048828125e-05 ;  /* 0xbd0c8162ff087435 */ /* 0x002fe200000001ff */
[----:B------:R-:W-:Y:S01]  /*04d0*/  BAR.SYNC.DEFER_BLOCKING 0x0 ;  /* 0x0000000000007b1d */ /* 0x000fe20000010000 */
[----:B------:R-:W-:-:S05]  /*04e0*/  ISETP.EQ.AND P0, PT, R3, RZ, !P1 ;  /* 0x000000ff0300720c */ /* 0x000fca0004f02270 */
[----:B------:R-:W-:Y:S01]  /*04f0*/  ULDC.64 UR4, c[0x0][0x218] ;  /* 0x0000860000047ab9 */ /* 0x000fe20000000a00 */
[----:B---3--:R-:W-:-:S06]  /*0500*/  FFMA R5, R5, R6, 9.9999997473787516356e-06 ;  /* 0x3727c5ac05057423 */ /* 0x008fcc0000000006 */
[----:B------:R-:W1:Y:S02]  /*0510*/  MUFU.RSQ R5, R5 ;  /* 0x0000000500057308 */ /* 0x000e640000001400 */
[----:B-1----:R-:W-:-:S04]  /*0520*/  FMUL R6, R16, R5 ;  /* 0x0000000510067220 */ /* 0x002fc80000400000 */
[----:B--2---:R-:W-:-:S04]  /*0530*/  FFMA R10, R10, R6, R11 ;  /* 0x000000060a0a7223 */ /* 0x004fc8000000000b */
[----:B------:R-:W-:-:S04]  /*0540*/  FMUL R14, R10, 0.70710676908493041992 ;  /* 0x3f3504f30a0e7820 */ /* 0x000fc80000400000 */
[----:B------:R-:W-:-:S05]  /*0550*/  FADD.FTZ R11, |R14|, -RZ ;  /* 0x800000ff0e0b7221 */ /* 0x000fca0000010200 */
[----:B------:R-:W-:Y:S01]  /*0560*/  FSETP.GE.AND P2, PT, R11, 1.0029599666595458984, PT ;  /* 0x3f8060fe0b00780b */ /* 0x000fe20003f46000 */
[----:B------:R-:W-:-:S12]  /*0570*/  HFMA2.MMA R6, -RZ, RZ, 0.958984375, -6.1690807342529296875e-05 ;  /* 0x3bac840bff067435 */ /* 0x000fd800000001ff */
[----:B------:R-:W-:Y:S01]  /*0580*/  @!P2 MOV R4, 0x38b1e96a ;  /* 0x38b1e96a0004a802 */ /* 0x000fe20000000f00 */
[----:B------:R-:W-:Y:S01]  /*0590*/  @!P2 FMUL R11, R14, R14 ;  /* 0x0000000e0e0ba220 */ /* 0x000fe20000400000 */
[----:B------:R-:W-:Y:S02]  /*05a0*/  @!P2 MOV R7, 0xba574d20 ;  /* 0xba574d200007a802 */ /* 0x000fe40000000f00 */
[----:B------:R-:W-:-:S03]  /*05b0*/  @!P2 MOV R6, 0x3baad5ea ;  /* 0x3baad5ea0006a802 */ /* 0x000fc60000000f00 */
[----:B------:R-:W-:Y:S01]  /*05c0*/  FFMA.FTZ R7, R11, R4, R7 ;  /* 0x000000040b077223 */ /* 0x000fe20000010007 */
[----:B------:R-:W-:Y:S01]  /*05d0*/  HFMA2.MMA R4, -RZ, RZ, 1.52734375, -41152 ;  /* 0x3e1cf906ff047435 */ /* 0x000fe200000001ff */
[----:B------:R-:W-:Y:S02]  /*05e0*/  @!P2 MOV R8, 0xbcdc1be7 ;  /* 0xbcdc1be70008a802 */ /* 0x000fe40000000f00 */
[-C--:B------:R-:W-:Y:S01]  /*05f0*/  FFMA.FTZ R7, R7, R11.reuse, R6 ;  /* 0x0000000b07077223 */ /* 0x080fe20000010006 */
[----:B------:R-:W-:Y:S02]  /*0600*/  HFMA2.MMA R6, -RZ, RZ, 1.853515625, -0.00091457366943359375 ;  /* 0x3f6a937eff067435 */ /* 0x000fe400000001ff */
[----:B------:R-:W-:Y:S01]  /*0610*/  @!P2 MOV R4, 0x3de718af ;  /* 0x3de718af0004a802 */ /* 0x000fe20000000f00 */
[-C--:B------:R-:W-:Y:S01]  /*0620*/  FFMA.FTZ R13, R7, R11.reuse, R8 ;  /* 0x0000000b070d7223 */ /* 0x080fe20000010008 */
[----:B------:R-:W-:Y:S02]  /*0630*/  HFMA2.MMA R7, -RZ, RZ, 1.78125, -136.25 ;  /* 0x3f20d842ff077435 */ /* 0x000fe400000001ff */
[----:B------:R-:W-:Y:S01]  /*0640*/  @!P2 MOV R6, 0xbec093ac ;  /* 0xbec093ac0006a802 */ /* 0x000fe20000000f00 */
[----:B------:R-:W-:-:S03]  /*0650*/  FFMA.FTZ R13, R13, R11, R4 ;  /* 0x0000000b0d0d7223 */ /* 0x000fc60000010004 */
[----:B------:R-:W-:Y:S01]  /*0660*/  @!P2 MOV R7, 0x3e0375d3 ;  /* 0x3e0375d30007a802 */ /* 0x000fe20000000f00 */
[----:B------:R-:W-:Y:S01]  /*0670*/  FFMA.FTZ R6, R13, R11, R6 ;  /* 0x0000000b0d067223 */ /* 0x000fe20000010006 */
[----:B------:R-:W-:-:S03]  /*0680*/  FSEL R13, -R11, R14, P2 ;  /* 0x0000000e0b0d7208 */ /* 0x000fc60001000100 */
[----:B------:R-:W-:-:S04]  /*0690*/  FFMA.FTZ R6, R6, R11, R7 ;  /* 0x0000000b06067223 */ /* 0x000fc80000010007 */
[----:B------:R-:W-:Y:S02]  /*06a0*/  FFMA.FTZ R4, R6, R13, R13 ;  /* 0x0000000d06047223 */ /* 0x000fe4000001000d */
[----:B------:R-:W1:Y:S02]  /*06b0*/  LDC.64 R12, c[0x0][0x210] ;  /* 0x00008400ff0c7b82 */ /* 0x000e640000000a00 */
[----:B------:R-:W2:Y:S06]  /*06c0*/  @P2 MUFU.EX2 R8, R4 ;  /* 0x0000000400082308 */ /* 0x000eac0000000800 */
[----:B------:R-:W3:Y:S01]  /*06d0*/  LDC.64 R6, c[0x0][0x238] ;  /* 0x00008e00ff067b82 */ /* 0x000ee20000000a00 */
[----:B--2---:R-:W-:-:S05]  /*06e0*/  @P2 FADD R8, -R8, 1 ;  /* 0x3f80000008082421 */ /* 0x004fca0000000100 */
[----:B------:R-:W-:Y:S01]  /*06f0*/  @P2 LOP3.LUT R4, R8, 0x80000000, R14, 0xf8, !PT ;  /* 0x8000000008042812 */ /* 0x000fe200078ef80e */
[----:B------:R-:W-:Y:S01]  /*0700*/  FMUL R10, R10, 0.5 ;  /* 0x3f0000000a0a7820 */ /* 0x000fe20000400000 */
[----:B------:R-:W-:Y:S02]  /*0710*/  SHF.R.S32.HI R11, RZ, 0x1f, R2 ;  /* 0x0000001fff0b7819 */ /* 0x000fe40000011402 */
[----:B------:R-:W-:Y:S01]  /*0720*/  LEA R14, P2, R2, UR4, 0x2 ;  /* 0x00000004020e7c11 */ /* 0x000fe2000f8410ff */
[----:B------:R-:W-:Y:S01]  /*0730*/  FADD R3, R4, 1 ;  /* 0x3f80000004037421 */ /* 0x000fe20000000000 */
[----:B-1----:R-:W-:Y:S02]  /*0740*/  IMAD.WIDE R12, R0, 0x4, R12 ;  /* 0x00000004000c7825 */ /* 0x002fe400078e020c */
[----:B------:R-:W-:Y:S02]  /*0750*/  LEA.HI.X R15, R2, UR5, R11, 0x2, P2 ;  /* 0x00000005020f7c11 */ /* 0x000fe400090f140b */
[----:B------:R-:W-:Y:S01]  /*0760*/  FMUL R3, R10, R3 ;  /* 0x000000030a037220 */ /* 0x000fe20000400000 */
[----:B------:R1:W-:Y:S01]  /*0770*/  @P0 STG.E desc[UR6][R12.64], R5 ;  /* 0x000000050c000986 */ /* 0x0003e2000c101906 */
[----:B---3--:R-:W-:-:S03]  /*0780*/  IMAD.WIDE R6, R0, 0x4, R6 ;  /* 0x0000000400067825 */ /* 0x008fc600078e0206 */
[----:B------:R1:W-:Y:S01]  /*0790*/  @!P1 STG.E desc[UR6][R14.64], R3 ;  /* 0x000000030e009986 */ /* 0x0003e2000c101906 */
[----:B------:R-:W-:Y:S05]  /*07a0*/  @!P0 EXIT ;  /* 0x000000000000894d */ /* 0x000fea0003800000 */
[----:B------:R-:W-:Y:S01]  /*07b0*/  STG.E desc[UR6][R6.64], R9 ;  /* 0x0000000906007986 */ /* 0x000fe2000c101906 */
[----:B------:R-:W-:Y:S05]  /*07c0*/  EXIT ;  /* 0x000000000000794d */ /* 0x000fea0003800000 */
.L_x_0:
[----:B------:R-:W-:-:S00]  /*07d0*/  BRA `(.L_x_0) ;  /* 0xfffffffc00fc7947 */ /* 0x000fc0000383ffff */
[----:B------:R-:W-:-:S00]  /*07e0*/  NOP ;  /* 0x0000000000007918 */ /* 0x000fc00000000000 */
        /* <DEDUP_REMOVED lines=9> */
.L_x_1:


//--------------------- .nv.global.init           --------------------------
	.section	.nv.global.init,"aw",@progbits
.nv.global.init:
	.type		_$_str,@object
	.size		_$_str,(.L_0 - _$_str)
_$_str:
        /*0000*/ 	.byte	0x5f, 0x5f, 0x43, 0x55, 0x44, 0x41, 0x5f, 0x46, 0x54, 0x5a, 0x00
.L_0:


//--------------------- .nv.shared.triton_per_fused_gelu_native_group_norm_0 --------------------------
	.section	.nv.shared.triton_per_fused_gelu_native_group_norm_0,"aw",@nobits
	.sectionflags	@""
	.align	16
	.zero		1024


//--------------------- .nv.constant0.triton_per_fused_gelu_native_group_norm_0 --------------------------
	.section	.nv.constant0.triton_per_fused_gelu_native_group_norm_0,"a",@progbits
	.sectionflags	@""
	.align	4
.nv.constant0.triton_per_fused_gelu_native_group_norm_0:
	.zero		584
